	.headerflags	@"EF_CUDA_TEXMODE_UNIFIED EF_CUDA_64BIT_ADDRESS EF_CUDA_ACCELERATORS EF_CUDA_SM90 EF_CUDA_VIRTUAL_SM(EF_CUDA_SM90)"
	.elftype	@"ET_EXEC"


//--------------------- .nv.info                  --------------------------
	.section	.nv.info,"",@"SHT_CUDA_INFO"
	.align	4


	//----- nvinfo : EIATTR_REGCOUNT
	.align		4
        /*0000*/ 	.byte	0x04, 0x2f
        /*0002*/ 	.short	(.L_3 - .L_2)
	.align		4
.L_2:
        /*0004*/ 	.word	index@(triton_poi_fused__native_batch_norm_legit_no_training_mul_sigmoid_8)
        /*0008*/ 	.word	0x00000030


	//----- nvinfo : EIATTR_MIN_STACK_SIZE
	.align		4
.L_3:
        /*000c*/ 	.byte	0x04, 0x12
        /*000e*/ 	.short	(.L_5 - .L_4)
	.align		4
.L_4:
        /*0010*/ 	.word	index@(triton_poi_fused__native_batch_norm_legit_no_training_mul_sigmoid_8)
        /*0014*/ 	.word	0x00000000


	//----- nvinfo : EIATTR_FRAME_SIZE
	.align		4
.L_5:
        /*0018*/ 	.byte	0x04, 0x11
        /*001a*/ 	.short	(.L_7 - .L_6)
	.align		4
.L_6:
        /*001c*/ 	.word	index@(triton_poi_fused__native_batch_norm_legit_no_training_mul_sigmoid_8)
        /*0020*/ 	.word	0x00000000


	//----- nvinfo : EIATTR_MIN_STACK_SIZE
	.align		4
.L_7:
        /*0024*/ 	.byte	0x04, 0x12
        /*0026*/ 	.short	(.L_9 - .L_8)
	.align		4
.L_8:
        /*0028*/ 	.word	index@(triton_poi_fused__native_batch_norm_legit_no_training_mul_sigmoid_8)
        /*002c*/ 	.word	0x00000000
.L_9:


//--------------------- .nv.info.triton_poi_fused__native_batch_norm_legit_no_training_mul_sigmoid_8 --------------------------
	.section	.nv.info.triton_poi_fused__native_batch_norm_legit_no_training_mul_sigmoid_8,"",@"SHT_CUDA_INFO"
	.sectionflags	@""
	.align	4


	//----- nvinfo : EIATTR_CUDA_API_VERSION
	.align		4
        /*0000*/ 	.byte	0x04, 0x37
        /*0002*/ 	.short	(.L_11 - .L_10)
.L_10:
        /*0004*/ 	.word	0x0000007c


	//----- nvinfo : EIATTR_KPARAM_INFO
	.align		4
.L_11:
        /*0008*/ 	.byte	0x04, 0x17
        /*000a*/ 	.short	(.L_13 - .L_12)
.L_12:
        /*000c*/ 	.word	0x00000000
        /*0010*/ 	.short	0x0006
        /*0012*/ 	.short	0x0030
        /*0014*/ 	.byte	0x00, 0xf0, 0x11, 0x00


	//----- nvinfo : EIATTR_KPARAM_INFO
	.align		4
.L_13:
        /*0018*/ 	.byte	0x04, 0x17
        /*001a*/ 	.short	(.L_15 - .L_14)
.L_14:
        /*001c*/ 	.word	0x00000000
        /*0020*/ 	.short	0x0005
        /*0022*/ 	.short	0x0028
        /*0024*/ 	.byte	0x00, 0xf4, 0x21, 0x00


	//----- nvinfo : EIATTR_KPARAM_INFO
	.align		4
.L_15:
        /*0028*/ 	.byte	0x04, 0x17
        /*002a*/ 	.short	(.L_17 - .L_16)
.L_16:
        /*002c*/ 	.word	0x00000000
        /*0030*/ 	.short	0x0004
        /*0032*/ 	.short	0x0020
        /*0034*/ 	.byte	0x00, 0xf4, 0x21, 0x00


	//----- nvinfo : EIATTR_KPARAM_INFO
	.align		4
.L_17:
        /*0038*/ 	.byte	0x04, 0x17
        /*003a*/ 	.short	(.L_19 - .L_18)
.L_18:
        /*003c*/ 	.word	0x00000000
        /*0040*/ 	.short	0x0003
        /*0042*/ 	.short	0x0018
        /*0044*/ 	.byte	0x00, 0xf4, 0x21, 0x00


	//----- nvinfo : EIATTR_KPARAM_INFO
	.align		4
.L_19:
        /*0048*/ 	.byte	0x04, 0x17
        /*004a*/ 	.short	(.L_21 - .L_20)
.L_20:
        /*004c*/ 	.word	0x00000000
        /*0050*/ 	.short	0x0002
        /*0052*/ 	.short	0x0010
        /*0054*/ 	.byte	0x00, 0xf4, 0x21, 0x00


	//----- nvinfo : EIATTR_KPARAM_INFO
	.align		4
.L_21:
        /*0058*/ 	.byte	0x04, 0x17
        /*005a*/ 	.short	(.L_23 - .L_22)
.L_22:
        /*005c*/ 	.word	0x00000000
        /*0060*/ 	.short	0x0001
        /*0062*/ 	.short	0x0008
        /*0064*/ 	.byte	0x00, 0xf4, 0x21, 0x00


	//----- nvinfo : EIATTR_KPARAM_INFO
	.align		4
.L_23:
        /*0068*/ 	.byte	0x04, 0x17
        /*006a*/ 	.short	(.L_25 - .L_24)
.L_24:
        /*006c*/ 	.word	0x00000000
        /*0070*/ 	.short	0x0000
        /*0072*/ 	.short	0x0000
        /*0074*/ 	.byte	0x00, 0xf4, 0x21, 0x00


	//----- nvinfo : EIATTR_SPARSE_MMA_MASK
	.align		4
.L_25:
        /*0078*/ 	.byte	0x03, 0x50
        /*007a*/ 	.short	0x0000


	//----- nvinfo : EIATTR_MAXREG_COUNT
	.align		4
        /*007c*/ 	.byte	0x03, 0x1b
        /*007e*/ 	.short	0x00ff


	//----- nvinfo : EIATTR_EXIT_INSTR_OFFSETS
	.align		4
        /*0080*/ 	.byte	0x04, 0x1c
        /*0082*/ 	.short	(.L_27 - .L_26)


	//   ....[0]....
.L_26:
        /*0084*/ 	.word	0x000012c0


	//   ....[1]....
        /*0088*/ 	.word	0x000012e0


	//----- nvinfo : EIATTR_REQNTID
	.align		4
.L_27:
        /*008c*/ 	.byte	0x04, 0x10
        /*008e*/ 	.short	(.L_29 - .L_28)
.L_28:
        /*0090*/ 	.word	0x00000080
        /*0094*/ 	.word	0x00000001
        /*0098*/ 	.word	0x00000001


	//----- nvinfo : EIATTR_CBANK_PARAM_SIZE
	.align		4
.L_29:
        /*009c*/ 	.byte	0x03, 0x19
        /*009e*/ 	.short	0x0034


	//----- nvinfo : EIATTR_PARAM_CBANK
	.align		4
        /*00a0*/ 	.byte	0x04, 0x0a
        /*00a2*/ 	.short	(.L_31 - .L_30)
	.align		4
.L_30:
        /*00a4*/ 	.word	index@(.nv.constant0.triton_poi_fused__native_batch_norm_legit_no_training_mul_sigmoid_8)
        /*00a8*/ 	.short	0x0210
        /*00aa*/ 	.short	0x0034


	//----- nvinfo : EIATTR_SW_WAR
	.align		4
.L_31:
        /*00ac*/ 	.byte	0x04, 0x36
        /*00ae*/ 	.short	(.L_33 - .L_32)
.L_32:
        /*00b0*/ 	.word	0x00000008
.L_33:


//--------------------- .nv.callgraph             --------------------------
	.section	.nv.callgraph,"",@"SHT_CUDA_CALLGRAPH"
	.align	4
	.sectionentsize	8
	.align		4
        /*0000*/ 	.word	0x00000000
	.align		4
        /*0004*/ 	.word	0xffffffff
	.align		4
        /*0008*/ 	.word	0x00000000
	.align		4
        /*000c*/ 	.word	0xfffffffe
	.align		4
        /*0010*/ 	.word	0x00000000
	.align		4
        /*0014*/ 	.word	0xfffffffd
	.align		4
        /*0018*/ 	.word	0x00000000
	.align		4
        /*001c*/ 	.word	0xfffffffc


//--------------------- .nv.constant4             --------------------------
	.section	.nv.constant4,"a",@progbits
	.align	8
	.align		8
.nv.constant4:
        /*0000*/ 	.dword	_$_str
	.align		8
        /*0008*/ 	.dword	_$_str_$_2


//--------------------- .text.triton_poi_fused__native_batch_norm_legit_no_training_mul_sigmoid_8 --------------------------
	.section	.text.triton_poi_fused__native_batch_norm_legit_no_training_mul_sigmoid_8,"ax",@progbits
	.align	128
        .global         triton_poi_fused__native_batch_norm_legit_no_training_mul_sigmoid_8
        .type           triton_poi_fused__native_batch_norm_legit_no_training_mul_sigmoid_8,@function
        .size           triton_poi_fused__native_batch_norm_legit_no_training_mul_sigmoid_8,(.L_x_1 - triton_poi_fused__native_batch_norm_legit_no_training_mul_sigmoid_8)
        .other          triton_poi_fused__native_batch_norm_legit_no_training_mul_sigmoid_8,@"STO_CUDA_ENTRY STV_DEFAULT"
triton_poi_fused__native_batch_norm_legit_no_training_mul_sigmoid_8:
.text.triton_poi_fused__native_batch_norm_legit_no_training_mul_sigmoid_8:
[----:B------:R-:W0:Y:S01]  /*0000*/  LDC R1, c[0x0][0x28] ;  /* 0x00000a00ff017b82 */ /* 0x000e220000000800 */
[----:B------:R-:W1:Y:S07]  /*0010*/  S2R R0, SR_TID.X ;  /* 0x0000000000007919 */ /* 0x000e6e0000002100 */
[----:B------:R-:W2:Y:S01]  /*0020*/  LDC.64 R26, c[0x0][0x228] ;  /* 0x00008a00ff1a7b82 */ /* 0x000ea20000000a00 */
[----:B------:R-:W-:Y:S01]  /*0030*/  CS2R R16, SRZ ;  /* 0x0000000000107805 */ /* 0x000fe2000001ff00 */
[----:B------:R-:W-:Y:S01]  /*0040*/  ULDC.64 UR4, c[0x0][0x208] ;  /* 0x0000820000047ab9 */ /* 0x000fe20000000a00 */
[----:B------:R-:W3:Y:S05]  /*0050*/  S2R R3, SR_CTAID.X ;  /* 0x0000000000037919 */ /* 0x000eea0000002500 */
[----:B------:R-:W4:Y:S08]  /*0060*/  LDC.64 R34, c[0x0][0x220] ;  /* 0x00008800ff227b82 */ /* 0x000f300000000a00 */
[----:B------:R-:W5:Y:S01]  /*0070*/  LDC.64 R14, c[0x0][0x218] ;  /* 0x00008600ff0e7b82 */ /* 0x000f620000000a00 */
[----:B------:R-:W-:-:S02]  /*0080*/  CS2R R12, SRZ ;  /* 0x00000000000c7805 */ /* 0x000fc4000001ff00 */
[----:B------:R-:W-:-:S05]  /*0090*/  CS2R R6, SRZ ;  /* 0x0000000000067805 */ /* 0x000fca000001ff00 */
[----:B------:R-:W4:Y:S01]  /*00a0*/  LDC.64 R38, c[0x0][0x230] ;  /* 0x00008c00ff267b82 */ /* 0x000f220000000a00 */
[----:B-1----:R-:W-:-:S04]  /*00b0*/  SHF.L.U32 R0, R0, 0x2, RZ ;  /* 0x0000000200007819 */ /* 0x002fc800000006ff */
[----:B------:R-:W-:-:S04]  /*00c0*/  LOP3.LUT R0, R0, 0x1fc, RZ, 0xc0, !PT ;  /* 0x000001fc00007812 */ /* 0x000fc800078ec0ff */
[----:B---3--:R-:W-:-:S04]  /*00d0*/  LEA R0, R3, R0, 0xa ;  /* 0x0000000003007211 */ /* 0x008fc800078e50ff */
[C---:B------:R-:W-:Y:S01]  /*00e0*/  ISETP.GE.AND P1, PT, R0.reuse, 0x28800, PT ;  /* 0x000288000000780c */ /* 0x040fe20003f26270 */
[----:B------:R-:W-:Y:S01]  /*00f0*/  IMAD.HI R2, R0, 0x1948b0fd, RZ ;  /* 0x1948b0fd00027827 */ /* 0x000fe200078e02ff */
[----:B------:R-:W-:-:S04]  /*0100*/  IADD3 R41, R0, 0x2, RZ ;  /* 0x0000000200297810 */ /* 0x000fc80007ffe0ff */
[----:B------:R-:W-:-:S04]  /*0110*/  SHF.R.U32.HI R3, RZ, 0x1f, R2 ;  /* 0x0000001fff037819 */ /* 0x000fc80000011602 */
[----:B------:R-:W-:-:S05]  /*0120*/  LEA.HI.SX32 R3, R2, R3, 0x1c ;  /* 0x0000000302037211 */ /* 0x000fca00078fe2ff */
[----:B------:R-:W-:-:S04]  /*0130*/  IMAD R25, R3, -0xa2, R0 ;  /* 0xffffff5e03197824 */ /* 0x000fc800078e0200 */
[----:B--2---:R-:W-:-:S05]  /*0140*/  IMAD.WIDE R2, R25, 0x4, R26 ;  /* 0x0000000419027825 */ /* 0x004fca00078e021a */
[----:B------:R1:W2:Y:S01]  /*0150*/  @!P1 LDG.E.EL.64 R16, desc[UR4][R2.64] ;  /* 0x0000000402109981 */ /* 0x0002a2000c2e1b00 */
[----:B------:R-:W-:Y:S01]  /*0160*/  IMAD.HI R4, R41, 0x1948b0fd, RZ ;  /* 0x1948b0fd29047827 */ /* 0x000fe200078e02ff */
[----:B------:R-:W-:-:S04]  /*0170*/  IADD3 R11, R0, 0x200, RZ ;  /* 0x00000200000b7810 */ /* 0x000fc80007ffe0ff */
[----:B------:R-:W-:-:S04]  /*0180*/  SHF.R.U32.HI R5, RZ, 0x1f, R4 ;  /* 0x0000001fff057819 */ /* 0x000fc80000011604 */
[----:B------:R-:W-:Y:S01]  /*0190*/  LEA.HI.SX32 R4, R4, R5, 0x1c ;  /* 0x0000000504047211 */ /* 0x000fe200078fe2ff */
[----:B------:R-:W-:-:S04]  /*01a0*/  IMAD.HI R5, R11, 0x1948b0fd, RZ ;  /* 0x1948b0fd0b057827 */ /* 0x000fc800078e02ff */
[----:B------:R-:W-:Y:S01]  /*01b0*/  IMAD R41, R4, -0xa2, R41 ;  /* 0xffffff5e04297824 */ /* 0x000fe200078e0229 */
[----:B-1----:R-:W-:-:S03]  /*01c0*/  SHF.R.U32.HI R2, RZ, 0x1f, R5 ;  /* 0x0000001fff027819 */ /* 0x002fc60000011605 */
[----:B------:R-:W-:Y:S01]  /*01d0*/  IMAD.WIDE R8, R41, 0x4, R26 ;  /* 0x0000000429087825 */ /* 0x000fe200078e021a */
[----:B------:R-:W-:Y:S02]  /*01e0*/  LEA.HI.SX32 R10, R5, R2, 0x1c ;  /* 0x00000002050a7211 */ /* 0x000fe400078fe2ff */
[----:B------:R-:W-:Y:S02]  /*01f0*/  CS2R R2, SRZ ;  /* 0x0000000000027805 */ /* 0x000fe4000001ff00 */
[----:B------:R-:W-:Y:S01]  /*0200*/  CS2R R4, SRZ ;  /* 0x0000000000047805 */ /* 0x000fe2000001ff00 */
[----:B----4-:R-:W-:Y:S01]  /*0210*/  IMAD.WIDE R20, R25, 0x4, R34 ;  /* 0x0000000419147825 */ /* 0x010fe200078e0222 */
[----:B------:R1:W3:Y:S01]  /*0220*/  @!P1 LDG.E.EL.64 R12, desc[UR4][R8.64] ;  /* 0x00000004080c9981 */ /* 0x0002e2000c2e1b00 */
[----:B------:R-:W-:Y:S02]  /*0230*/  ISETP.GE.AND P0, PT, R11, 0x28800, PT ;  /* 0x000288000b00780c */ /* 0x000fe40003f06270 */
[----:B-----5:R-:W-:Y:S01]  /*0240*/  IMAD.WIDE R14, R0, 0x4, R14 ;  /* 0x00000004000e7825 */ /* 0x020fe200078e020e */
[----:B------:R4:W5:Y:S01]  /*0250*/  @!P1 LDG.E.EL.64 R2, desc[UR4][R20.64] ;  /* 0x0000000414029981 */ /* 0x000962000c2e1b00 */
[----:B------:R-:W-:-:S02]  /*0260*/  IADD3 R43, R0, 0x202, RZ ;  /* 0x00000202002b7810 */ /* 0x000fc40007ffe0ff */
[----:B------:R-:W-:Y:S01]  /*0270*/  IMAD R11, R10, -0xa2, R11 ;  /* 0xffffff5e0a0b7824 */ /* 0x000fe200078e020b */
[----:B------:R-:W5:Y:S01]  /*0280*/  @!P1 LDG.E.128 R4, desc[UR4][R14.64] ;  /* 0x000000040e049981 */ /* 0x000f62000c1e1d00 */
[----:B-1----:R-:W1:Y:S01]  /*0290*/  LDC.64 R8, c[0x0][0x238] ;  /* 0x00008e00ff087b82 */ /* 0x002e620000000a00 */
[----:B------:R-:W-:Y:S01]  /*02a0*/  IMAD.HI R10, R43, 0x1948b0fd, RZ ;  /* 0x1948b0fd2b0a7827 */ /* 0x000fe200078e02ff */
[----:B------:R-:W-:-:S03]  /*02b0*/  CS2R R18, SRZ ;  /* 0x0000000000127805 */ /* 0x000fc6000001ff00 */
[----:B------:R-:W-:Y:S01]  /*02c0*/  IMAD.WIDE R28, R11, 0x4, R26 ;  /* 0x000000040b1c7825 */ /* 0x000fe200078e021a */
[----:B------:R-:W-:Y:S02]  /*02d0*/  SHF.R.U32.HI R23, RZ, 0x1f, R10 ;  /* 0x0000001fff177819 */ /* 0x000fe4000001160a */
[----:B----4-:R-:W-:Y:S02]  /*02e0*/  CS2R R20, SRZ ;  /* 0x0000000000147805 */ /* 0x010fe4000001ff00 */
[----:B------:R4:W5:Y:S01]  /*02f0*/  @!P0 LDG.E.EL.64 R18, desc[UR4][R28.64] ;  /* 0x000000041c128981 */ /* 0x000962000c2e1b00 */
[----:B------:R-:W-:Y:S02]  /*0300*/  LEA.HI.SX32 R10, R10, R23, 0x1c ;  /* 0x000000170a0a7211 */ /* 0x000fe400078fe2ff */
[----:B------:R-:W-:Y:S01]  /*0310*/  CS2R R22, SRZ ;  /* 0x0000000000167805 */ /* 0x000fe2000001ff00 */
[----:B0-----:R-:W-:-:S05]  /*0320*/  IMAD.WIDE R30, R25, 0x4, R38 ;  /* 0x00000004191e7825 */ /* 0x001fca00078e0226 */
[----:B------:R0:W5:Y:S01]  /*0330*/  @!P1 LDG.E.EL.64 R20, desc[UR4][R30.64] ;  /* 0x000000041e149981 */ /* 0x000162000c2e1b00 */
[----:B-1----:R-:W-:-:S05]  /*0340*/  IMAD.WIDE R36, R25, 0x4, R8 ;  /* 0x0000000419247825 */ /* 0x002fca00078e0208 */
[----:B------:R1:W5:Y:S01]  /*0350*/  @!P1 LDG.E.EL.64 R22, desc[UR4][R36.64] ;  /* 0x0000000424169981 */ /* 0x000362000c2e1b00 */
[----:B------:R-:W-:Y:S01]  /*0360*/  IMAD R43, R10, -0xa2, R43 ;  /* 0xffffff5e0a2b7824 */ /* 0x000fe200078e022b */
[----:B------:R-:W-:-:S03]  /*0370*/  CS2R R24, SRZ ;  /* 0x0000000000187805 */ /* 0x000fc6000001ff00 */
[----:B------:R-:W-:-:S05]  /*0380*/  IMAD.WIDE R32, R43, 0x4, R26 ;  /* 0x000000042b207825 */ /* 0x000fca00078e021a */
[----:B------:R1:W5:Y:S01]  /*0390*/  @!P0 LDG.E.EL.64 R24, desc[UR4][R32.64] ;  /* 0x0000000420188981 */ /* 0x000362000c2e1b00 */
[----:B----4-:R-:W-:Y:S01]  /*03a0*/  CS2R R28, SRZ ;  /* 0x00000000001c7805 */ /* 0x010fe2000001ff00 */
[----:B------:R-:W-:Y:S01]  /*03b0*/  IMAD.WIDE R44, R11, 0x4, R34 ;  /* 0x000000040b2c7825 */ /* 0x000fe200078e0222 */
[----:B0-----:R-:W-:-:S03]  /*03c0*/  CS2R R30, SRZ ;  /* 0x00000000001e7805 */ /* 0x001fc6000001ff00 */
[--C-:B-1----:R-:W-:Y:S01]  /*03d0*/  IMAD.WIDE R36, R41, 0x4, R34.reuse ;  /* 0x0000000429247825 */ /* 0x102fe200078e0222 */
[----:B------:R0:W4:Y:S01]  /*03e0*/  @!P0 LDG.E.EL.64 R28, desc[UR4][R44.64] ;  /* 0x000000042c1c8981 */ /* 0x000122000c2e1b00 */
[----:B------:R-:W-:Y:S02]  /*03f0*/  CS2R R32, SRZ ;  /* 0x0000000000207805 */ /* 0x000fe4000001ff00 */
[----:B------:R-:W-:Y:S01]  /*0400*/  CS2R R26, SRZ ;  /* 0x00000000001a7805 */ /* 0x000fe2000001ff00 */
[----:B0-----:R-:W-:-:S05]  /*0410*/  IMAD.WIDE R44, R43, 0x4, R34 ;  /* 0x000000042b2c7825 */ /* 0x001fca00078e0222 */
[----:B------:R-:W4:Y:S01]  /*0420*/  @!P1 LDG.E.EL.64 R26, desc[UR4][R36.64] ;  /* 0x00000004241a9981 */ /* 0x000f22000c2e1b00 */
[----:B------:R-:W-:-:S03]  /*0430*/  IMAD.WIDE R34, R41, 0x4, R38 ;  /* 0x0000000429227825 */ /* 0x000fc600078e0226 */
[----:B------:R0:W4:Y:S04]  /*0440*/  @!P0 LDG.E.EL.64 R30, desc[UR4][R44.64] ;  /* 0x000000042c1e8981 */ /* 0x000128000c2e1b00 */
[----:B------:R1:W4:Y:S01]  /*0450*/  @!P1 LDG.E.EL.64 R32, desc[UR4][R34.64] ;  /* 0x0000000422209981 */ /* 0x000322000c2e1b00 */
[----:B0-----:R-:W-:Y:S01]  /*0460*/  IMAD.WIDE R44, R11, 0x4, R38 ;  /* 0x000000040b2c7825 */ /* 0x001fe200078e0226 */
[----:B-1----:R-:W-:Y:S02]  /*0470*/  CS2R R34, SRZ ;  /* 0x0000000000227805 */ /* 0x002fe4000001ff00 */
[----:B------:R-:W-:-:S04]  /*0480*/  CS2R R36, SRZ ;  /* 0x0000000000247805 */ /* 0x000fc8000001ff00 */
[----:B------:R0:W4:Y:S02]  /*0490*/  @!P0 LDG.E.EL.64 R34, desc[UR4][R44.64] ;  /* 0x000000042c228981 */ /* 0x000124000c2e1b00 */
[----:B0-----:R-:W-:Y:S01]  /*04a0*/  IMAD.WIDE R44, R43, 0x4, R38 ;  /* 0x000000042b2c7825 */ /* 0x001fe200078e0226 */
        /* <DEDUP_REMOVED lines=9> */
[----:B------:R-:W-:-:S06]  /*0540*/  CS2R R8, SRZ ;  /* 0x0000000000087805 */ /* 0x000fcc000001ff00 */
[----:B------:R-:W4:Y:S01]  /*0550*/  @!P0 LDG.E.128 R8, desc[UR4][R14.64+0x800] ;  /* 0x000800040e088981 */ /* 0x000f22000c1e1d00 */
[----:B------:R-:W-:-:S06]  /*0560*/  CS2R R42, SRZ ;  /* 0x00000000002a7805 */ /* 0x000fcc000001ff00 */
[----:B------:R0:W4:Y:S01]  /*0570*/  @!P0 LDG.E.EL.64 R42, desc[UR4][R44.64] ;  /* 0x000000042c2a8981 */ /* 0x000122000c2e1b00 */
[----:B--2---:R-:W-:-:S04]  /*0580*/  FADD R16, R16, 9.9999997473787516356e-06 ;  /* 0x3727c5ac10107421 */ /* 0x004fc80000000000 */
[----:B0-----:R-:W0:Y:S01]  /*0590*/  MUFU.SQRT R44, R16 ;  /* 0x00000010002c7308 */ /* 0x001e220000002000 */
[----:B------:R-:W-:Y:S01]  /*05a0*/  FADD R17, R17, 9.9999997473787516356e-06 ;  /* 0x3727c5ac11117421 */ /* 0x000fe20000000000 */
[C---:B0-----:R-:W-:Y:S02]  /*05b0*/  FSETP.GT.AND P2, PT, R44.reuse, 8.50705917302346158658e+37, PT ;  /* 0x7e8000002c00780b */ /* 0x041fe40003f44000 */
[----:B------:R-:W-:Y:S01]  /*05c0*/  FSETP.GEU.AND P3, PT, R44, 1.175494350822287508e-38, PT ;  /* 0x008000002c00780b */ /* 0x000fe20003f6e000 */
[----:B---3--:R-:W-:-:S03]  /*05d0*/  FADD R12, R12, 9.9999997473787516356e-06 ;  /* 0x3727c5ac0c0c7421 */ /* 0x008fc60000000000 */
[----:B------:R0:W-:Y:S01]  /*05e0*/  MUFU.SQRT R16, R17 ;  /* 0x0000001100107308 */ /* 0x0001e20000002000 */
[----:B-----5:R-:W-:Y:S01]  /*05f0*/  FADD R15, -R2, R4 ;  /* 0x00000004020f7221 */ /* 0x020fe20000000100 */
[----:B------:R-:W-:-:S06]  /*0600*/  HFMA2.MMA R2, -RZ, RZ, 1.625, 0 ;  /* 0x3e800000ff027435 */ /* 0x000fcc00000001ff */
[----:B------:R-:W1:Y:S01]  /*0610*/  MUFU.SQRT R12, R12 ;  /* 0x0000000c000c7308 */ /* 0x000e620000002000 */
[----:B------:R-:W-:-:S04]  /*0620*/  @P2 FMUL R44, R44, 0.25 ;  /* 0x3e8000002c2c2820 */ /* 0x000fc80000400000 */
[----:B------:R-:W-:Y:S01]  /*0630*/  @!P3 FMUL R44, R44, 16777216 ;  /* 0x4b8000002c2cb820 */ /* 0x000fe20000400000 */
[----:B------:R-:W-:-:S03]  /*0640*/  FADD R13, R13, 9.9999997473787516356e-06 ;  /* 0x3727c5ac0d0d7421 */ /* 0x000fc60000000000 */
[----:B------:R-:W2:Y:S01]  /*0650*/  MUFU.RCP R14, R44 ;  /* 0x0000002c000e7308 */ /* 0x000ea20000001000 */
[----:B0-----:R-:W-:-:S05]  /*0660*/  FSEL R17, R2, 1, P2 ;  /* 0x3f80000002117808 */ /* 0x001fca0001000000 */
[----:B------:R-:W-:Y:S01]  /*0670*/  @!P3 FMUL R17, R17, 16777216 ;  /* 0x4b8000001111b820 */ /* 0x000fe20000400000 */
[----:B-1----:R-:W-:Y:S01]  /*0680*/  FSETP.GT.AND P3, PT, R12, 8.50705917302346158658e+37, PT ;  /* 0x7e8000000c00780b */ /* 0x002fe20003f64000 */
[----:B------:R-:W0:Y:S01]  /*0690*/  MUFU.SQRT R13, R13 ;  /* 0x0000000d000d7308 */ /* 0x000e220000002000 */
[----:B------:R-:W-:Y:S02]  /*06a0*/  FSETP.GT.AND P5, PT, R16, 8.50705917302346158658e+37, PT ;  /* 0x7e8000001000780b */ /* 0x000fe40003fa4000 */
[----:B------:R-:W-:Y:S01]  /*06b0*/  FSETP.GEU.AND P2, PT, R12, 1.175494350822287508e-38, PT ;  /* 0x008000000c00780b */ /* 0x000fe20003f4e000 */
[----:B------:R-:W-:Y:S01]  /*06c0*/  FADD R18, R18, 9.9999997473787516356e-06 ;  /* 0x3727c5ac12127421 */ /* 0x000fe20000000000 */
[----:B------:R-:W-:Y:S01]  /*06d0*/  FSETP.GEU.AND P4, PT, R16, 1.175494350822287508e-38, PT ;  /* 0x008000001000780b */ /* 0x000fe20003f8e000 */
[----:B--2---:R-:W-:Y:S02]  /*06e0*/  FMUL R14, R14, R17 ;  /* 0x000000110e0e7220 */ /* 0x004fe40000400000 */
[----:B------:R-:W1:Y:S02]  /*06f0*/  MUFU.SQRT R4, R18 ;  /* 0x0000001200047308 */ /* 0x000e640000002000 */
[----:B------:R-:W-:-:S02]  /*0700*/  FMUL R17, R15, R14 ;  /* 0x0000000e0f117220 */ /* 0x000fc40000400000 */
[----:B------:R-:W-:Y:S01]  /*0710*/  @P3 FMUL R12, R12, 0.25 ;  /* 0x3e8000000c0c3820 */ /* 0x000fe20000400000 */
[----:B------:R-:W-:Y:S01]  /*0720*/  FADD R19, R19, 9.9999997473787516356e-06 ;  /* 0x3727c5ac13137421 */ /* 0x000fe20000000000 */
[----:B0-----:R-:W-:Y:S01]  /*0730*/  FSETP.GT.AND P6, PT, R13, 8.50705917302346158658e+37, PT ;  /* 0x7e8000000d00780b */ /* 0x001fe20003fc4000 */
[----:B------:R-:W-:Y:S01]  /*0740*/  FFMA R20, R17, R20, R22 ;  /* 0x0000001411147223 */ /* 0x000fe20000000016 */
[----:B------:R-:W-:Y:S01]  /*0750*/  @P5 FMUL R16, R16, 0.25 ;  /* 0x3e80000010105820 */ /* 0x000fe20000400000 */
[----:B------:R-:W-:Y:S01]  /*0760*/  FSEL R22, R2, 1, P5 ;  /* 0x3f80000002167808 */ /* 0x000fe20002800000 */
[----:B------:R-:W-:Y:S01]  /*0770*/  @!P2 FMUL R12, R12, 16777216 ;  /* 0x4b8000000c0ca820 */ /* 0x000fe20000400000 */
[----:B------:R-:W-:Y:S01]  /*0780*/  FSETP.GEU.AND P5, PT, R13, 1.175494350822287508e-38, PT ;  /* 0x008000000d00780b */ /* 0x000fe20003fae000 */
[----:B------:R-:W0:Y:S01]  /*0790*/  MUFU.SQRT R14, R19 ;  /* 0x00000013000e7308 */ /* 0x000e220000002000 */
[----:B------:R-:W-:Y:S01]  /*07a0*/  @!P4 FMUL R16, R16, 16777216 ;  /* 0x4b8000001010c820 */ /* 0x000fe20000400000 */
[----:B------:R-:W-:Y:S01]  /*07b0*/  @!P4 FMUL R22, R22, 16777216 ;  /* 0x4b8000001616c820 */ /* 0x000fe20000400000 */
[----:B-1----:R-:W-:-:S05]  /*07c0*/  FSETP.GT.AND P4, PT, R4, 8.50705917302346158658e+37, PT ;  /* 0x7e8000000400780b */ /* 0x002fca0003f84000 */
[----:B------:R-:W1:Y:S01]  /*07d0*/  MUFU.RCP R17, R12 ;  /* 0x0000000c00117308 */ /* 0x000e620000001000 */
[----:B------:R-:W-:-:S07]  /*07e0*/  @P6 FMUL R13, R13, 0.25 ;  /* 0x3e8000000d0d6820 */ /* 0x000fce0000400000 */
[----:B------:R2:W-:Y:S01]  /*07f0*/  MUFU.RCP R15, R16 ;  /* 0x00000010000f7308 */ /* 0x0005e20000001000 */
[----:B------:R-:W-:Y:S01]  /*0800*/  @!P5 FMUL R13, R13, 16777216 ;  /* 0x4b8000000d0dd820 */ /* 0x000fe20000400000 */
[----:B--2---:R-:W-:Y:S02]  /*0810*/  FSEL R16, R2, 1, P3 ;  /* 0x3f80000002107808 */ /* 0x004fe40001800000 */
[----:B------:R-:W-:-:S03]  /*0820*/  FSETP.GEU.AND P3, PT, R4, 1.175494350822287508e-38, PT ;  /* 0x008000000400780b */ /* 0x000fc60003f6e000 */
[----:B------:R-:W-:Y:S01]  /*0830*/  @!P2 FMUL R16, R16, 16777216 ;  /* 0x4b8000001010a820 */ /* 0x000fe20000400000 */
[----:B0-----:R-:W-:Y:S01]  /*0840*/  FSETP.GT.AND P2, PT, R14, 8.50705917302346158658e+37, PT ;  /* 0x7e8000000e00780b */ /* 0x001fe20003f44000 */
[----:B------:R-:W-:Y:S01]  /*0850*/  FADD R24, R24, 9.9999997473787516356e-06 ;  /* 0x3727c5ac18187421 */ /* 0x000fe20000000000 */
[----:B------:R-:W0:Y:S01]  /*0860*/  MUFU.RCP R13, R13 ;  /* 0x0000000d000d7308 */ /* 0x000e220000001000 */
[----:B-1----:R-:W-:Y:S01]  /*0870*/  FMUL R17, R17, R16 ;  /* 0x0000001011117220 */ /* 0x002fe20000400000 */
[----:B------:R-:W-:Y:S01]  /*0880*/  FSEL R16, R2, 1, P6 ;  /* 0x3f80000002107808 */ /* 0x000fe20003000000 */
[----:B------:R-:W-:Y:S01]  /*0890*/  @P4 FMUL R4, R4, 0.25 ;  /* 0x3e80000004044820 */ /* 0x000fe20000400000 */
[----:B------:R-:W-:-:S04]  /*08a0*/  FSETP.GEU.AND P6, PT, R14, 1.175494350822287508e-38, PT ;  /* 0x008000000e00780b */ /* 0x000fc80003fce000 */
[----:B------:R-:W1:Y:S01]  /*08b0*/  MUFU.SQRT R18, R24 ;  /* 0x0000001800127308 */ /* 0x000e620000002000 */
[----:B------:R-:W-:Y:S01]  /*08c0*/  @!P3 FMUL R4, R4, 16777216 ;  /* 0x4b8000000404b820 */ /* 0x000fe20000400000 */
[----:B------:R-:W-:Y:S01]  /*08d0*/  @!P5 FMUL R16, R16, 16777216 ;  /* 0x4b8000001010d820 */ /* 0x000fe20000400000 */
[----:B------:R-:W-:-:S05]  /*08e0*/  @P2 FMUL R14, R14, 0.25 ;  /* 0x3e8000000e0e2820 */ /* 0x000fca0000400000 */
[----:B------:R-:W2:Y:S01]  /*08f0*/  MUFU.RCP R12, R4 ;  /* 0x00000004000c7308 */ /* 0x000ea20000001000 */
[----:B------:R-:W-:Y:S01]  /*0900*/  @!P6 FMUL R14, R14, 16777216 ;  /* 0x4b8000000e0ee820 */ /* 0x000fe20000400000 */
[----:B0-----:R-:W-:Y:S01]  /*0910*/  FMUL R16, R13, R16 ;  /* 0x000000100d107220 */ /* 0x001fe20000400000 */
[----:B------:R-:W-:Y:S02]  /*0920*/  FSEL R13, R2, 1, P4 ;  /* 0x3f800000020d7808 */ /* 0x000fe40002000000 */
[----:B-1----:R-:W-:-:S03]  /*0930*/  FSETP.GT.AND P5, PT, R18, 8.50705917302346158658e+37, PT ;  /* 0x7e8000001200780b */ /* 0x002fc60003fa4000 */
[----:B------:R-:W0:Y:S01]  /*0940*/  MUFU.RCP R14, R14 ;  /* 0x0000000e000e7308 */ /* 0x000e220000001000 */
[----:B------:R-:W-:Y:S01]  /*0950*/  @!P3 FMUL R13, R13, 16777216 ;  /* 0x4b8000000d0db820 */ /* 0x000fe20000400000 */
[----:B------:R-:W-:Y:S01]  /*0960*/  FSETP.GEU.AND P4, PT, R18, 1.175494350822287508e-38, PT ;  /* 0x008000001200780b */ /* 0x000fe20003f8e000 */
[----:B------:R-:W-:Y:S02]  /*0970*/  FADD R25, R25, 9.9999997473787516356e-06 ;  /* 0x3727c5ac19197421 */ /* 0x000fe40000000000 */
[----:B--2---:R-:W-:Y:S01]  /*0980*/  FMUL R12, R12, R13 ;  /* 0x0000000d0c0c7220 */ /* 0x004fe20000400000 */
[----:B------:R-:W-:Y:S02]  /*0990*/  FSEL R13, R2, 1, P2 ;  /* 0x3f800000020d7808 */ /* 0x000fe40001000000 */
[----:B------:R-:W1:Y:S02]  /*09a0*/  MUFU.SQRT R19, R25 ;  /* 0x0000001900137308 */ /* 0x000e640000002000 */
[----:B------:R-:W-:Y:S01]  /*09b0*/  @P5 FMUL R18, R18, 0.25 ;  /* 0x3e80000012125820 */ /* 0x000fe20000400000 */
[----:B------:R-:W-:-:S04]  /*09c0*/  @!P6 FMUL R13, R13, 16777216 ;  /* 0x4b8000000d0de820 */ /* 0x000fc80000400000 */
[----:B------:R-:W-:Y:S01]  /*09d0*/  @!P4 FMUL R18, R18, 16777216 ;  /* 0x4b8000001212c820 */ /* 0x000fe20000400000 */
[----:B0-----:R-:W-:Y:S01]  /*09e0*/  FMUL R4, R14, R13 ;  /* 0x0000000d0e047220 */ /* 0x001fe20000400000 */
[----:B------:R-:W-:Y:S01]  /*09f0*/  FADD R14, RZ, -R20 ;  /* 0x80000014ff0e7221 */ /* 0x000fe20000000000 */
[----:B------:R-:W-:-:S03]  /*0a00*/  FSEL R13, R2, 1, P5 ;  /* 0x3f800000020d7808 */ /* 0x000fc60002800000 */
[----:B------:R-:W-:Y:S01]  /*0a10*/  FMUL R14, R14, 1.4426950216293334961 ;  /* 0x3fb8aa3b0e0e7820 */ /* 0x000fe20000400000 */
[----:B------:R-:W0:Y:S01]  /*0a20*/  MUFU.RCP R18, R18 ;  /* 0x0000001200127308 */ /* 0x000e220000001000 */
[----:B------:R-:W-:-:S03]  /*0a30*/  @!P4 FMUL R13, R13, 16777216 ;  /* 0x4b8000000d0dc820 */ /* 0x000fc60000400000 */
[----:B------:R-:W-:Y:S02]  /*0a40*/  FSETP.GEU.AND P4, PT, R14, -126, PT ;  /* 0xc2fc00000e00780b */ /* 0x000fe40003f8e000 */
[C---:B-1----:R-:W-:Y:S02]  /*0a50*/  FSETP.GT.AND P3, PT, R19.reuse, 8.50705917302346158658e+37, PT ;  /* 0x7e8000001300780b */ /* 0x042fe40003f64000 */
[----:B------:R-:W-:Y:S01]  /*0a60*/  FSETP.GEU.AND P2, PT, R19, 1.175494350822287508e-38, PT ;  /* 0x008000001300780b */ /* 0x000fe20003f4e000 */
[----:B------:R-:W-:Y:S01]  /*0a70*/  FMUL R15, R15, R22 ;  /* 0x000000160f0f7220 */ /* 0x000fe20000400000 */
[----:B----4-:R-:W-:Y:S01]  /*0a80*/  FADD R6, -R26, R6 ;  /* 0x000000061a067221 */ /* 0x010fe20000000100 */
[----:B0-----:R-:W-:Y:S01]  /*0a90*/  FMUL R13, R18, R13 ;  /* 0x0000000d120d7220 */ /* 0x001fe20000400000 */
[----:B------:R-:W-:-:S05]  /*0aa0*/  FADD R18, -R3, R5 ;  /* 0x0000000503127221 */ /* 0x000fca0000000100 */
[----:B------:R-:W-:Y:S02]  /*0ab0*/  @!P4 FMUL R14, R14, 0.5 ;  /* 0x3f0000000e0ec820 */ /* 0x000fe40000400000 */
[----:B------:R-:W-:Y:S01]  /*0ac0*/  @P3 FMUL R19, R19, 0.25 ;  /* 0x3e80000013133820 */ /* 0x000fe20000400000 */
[----:B------:R-:W-:Y:S01]  /*0ad0*/  FMUL R18, R18, R15 ;  /* 0x0000000f12127220 */ /* 0x000fe20000400000 */
[----:B------:R-:W-:Y:S02]  /*0ae0*/  FMUL R17, R6, R17 ;  /* 0x0000001106117220 */ /* 0x000fe40000400000 */
[----:B------:R-:W0:Y:S01]  /*0af0*/  MUFU.EX2 R14, R14 ;  /* 0x0000000e000e7308 */ /* 0x000e220000000800 */
[----:B------:R-:W-:Y:S01]  /*0b00*/  @!P2 FMUL R19, R19, 16777216 ;  /* 0x4b8000001313a820 */ /* 0x000fe20000400000 */
[----:B------:R-:W-:Y:S01]  /*0b10*/  FADD R7, -R27, R7 ;  /* 0x000000071b077221 */ /* 0x000fe20000000100 */
[----:B------:R-:W-:Y:S01]  /*0b20*/  FFMA R21, R18, R21, R23 ;  /* 0x0000001512157223 */ /* 0x000fe20000000017 */
[----:B------:R-:W-:-:S02]  /*0b30*/  FFMA R32, R17, R32, R38 ;  /* 0x0000002011207223 */ /* 0x000fc40000000026 */
[----:B------:R-:W-:Y:S01]  /*0b40*/  FMUL R16, R7, R16 ;  /* 0x0000001007107220 */ /* 0x000fe20000400000 */
[----:B------:R-:W-:Y:S01]  /*0b50*/  FADD R5, RZ, -R21 ;  /* 0x80000015ff057221 */ /* 0x000fe20000000000 */
[----:B------:R-:W1:Y:S01]  /*0b60*/  MUFU.RCP R19, R19 ;  /* 0x0000001300137308 */ /* 0x000e620000001000 */
[----:B------:R-:W-:Y:S01]  /*0b70*/  FADD R7, RZ, -R32 ;  /* 0x80000020ff077221 */ /* 0x000fe20000000000 */
[----:B------:R-:W-:Y:S01]  /*0b80*/  FADD R6, -R31, R11 ;  /* 0x0000000b1f067221 */ /* 0x000fe20000000100 */
[----:B------:R-:W-:Y:S02]  /*0b90*/  FMUL R11, R5, 1.4426950216293334961 ;  /* 0x3fb8aa3b050b7820 */ /* 0x000fe40000400000 */
[----:B------:R-:W-:Y:S01]  /*0ba0*/  FMUL R7, R7, 1.4426950216293334961 ;  /* 0x3fb8aa3b07077820 */ /* 0x000fe20000400000 */
[----:B------:R-:W-:Y:S01]  /*0bb0*/  FSEL R22, R2, 1, P3 ;  /* 0x3f80000002167808 */ /* 0x000fe20001800000 */
[----:B0-----:R-:W-:Y:S01]  /*0bc0*/  @!P4 FMUL R14, R14, R14 ;  /* 0x0000000e0e0ec220 */ /* 0x001fe20000400000 */
[----:B------:R-:W-:-:S02]  /*0bd0*/  FSETP.GEU.AND P3, PT, R11, -126, PT ;  /* 0xc2fc00000b00780b */ /* 0x000fc40003f6e000 */
[----:B------:R-:W-:Y:S01]  /*0be0*/  FSETP.GEU.AND P4, PT, R7, -126, PT ;  /* 0xc2fc00000700780b */ /* 0x000fe20003f8e000 */
[----:B------:R-:W-:Y:S01]  /*0bf0*/  @!P2 FMUL R22, R22, 16777216 ;  /* 0x4b8000001616a820 */ /* 0x000fe20000400000 */
[----:B------:R-:W-:Y:S01]  /*0c00*/  FADD R5, -R28, R8 ;  /* 0x000000081c057221 */ /* 0x000fe20000000100 */
[----:B------:R-:W-:Y:S02]  /*0c10*/  FFMA R33, R16, R33, R39 ;  /* 0x0000002110217223 */ /* 0x000fe40000000027 */
[----:B-1----:R-:W-:Y:S01]  /*0c20*/  FMUL R3, R19, R22 ;  /* 0x0000001613037220 */ /* 0x002fe20000400000 */
[----:B------:R-:W-:Y:S01]  /*0c30*/  FMUL R5, R5, R12 ;  /* 0x0000000c05057220 */ /* 0x000fe20000400000 */
[----:B------:R-:W-:Y:S02]  /*0c40*/  FADD R9, -R29, R9 ;  /* 0x000000091d097221 */ /* 0x000fe40000000100 */
[----:B------:R-:W-:Y:S01]  /*0c50*/  FMUL R6, R6, R3 ;  /* 0x0000000306067220 */ /* 0x000fe20000400000 */
[----:B------:R-:W-:Y:S01]  /*0c60*/  FADD R3, RZ, -R33 ;  /* 0x80000021ff037221 */ /* 0x000fe20000000000 */
[----:B------:R-:W-:Y:S01]  /*0c70*/  FFMA R34, R5, R34, R40 ;  /* 0x0000002205227223 */ /* 0x000fe20000000028 */
[----:B------:R-:W-:Y:S01]  /*0c80*/  @!P3 FMUL R11, R11, 0.5 ;  /* 0x3f0000000b0bb820 */ /* 0x000fe20000400000 */
[----:B------:R-:W-:Y:S01]  /*0c90*/  FADD R10, -R30, R10 ;  /* 0x0000000a1e0a7221 */ /* 0x000fe20000000100 */
[----:B------:R-:W-:Y:S01]  /*0ca0*/  FMUL R4, R9, R4 ;  /* 0x0000000409047220 */ /* 0x000fe20000400000 */
[----:B------:R-:W-:Y:S01]  /*0cb0*/  @!P4 FMUL R7, R7, 0.5 ;  /* 0x3f0000000707c820 */ /* 0x000fe20000400000 */
[----:B------:R-:W-:Y:S01]  /*0cc0*/  FMUL R5, R3, 1.4426950216293334961 ;  /* 0x3fb8aa3b03057820 */ /* 0x000fe20000400000 */
[----:B------:R-:W-:Y:S01]  /*0cd0*/  FADD R14, R14, 1 ;  /* 0x3f8000000e0e7421 */ /* 0x000fe20000000000 */
[----:B------:R-:W-:Y:S01]  /*0ce0*/  FADD R3, RZ, -R34 ;  /* 0x80000022ff037221 */ /* 0x000fe20000000000 */
[----:B------:R-:W-:Y:S01]  /*0cf0*/  FMUL R13, R10, R13 ;  /* 0x0000000d0a0d7220 */ /* 0x000fe20000400000 */
[----:B------:R-:W-:Y:S01]  /*0d00*/  FFMA R35, R4, R35, R41 ;  /* 0x0000002304237223 */ /* 0x000fe20000000029 */
[----:B------:R-:W0:Y:S01]  /*0d10*/  MUFU.EX2 R11, R11 ;  /* 0x0000000b000b7308 */ /* 0x000e220000000800 */
[----:B------:R-:W-:Y:S01]  /*0d20*/  FMUL R8, R3, 1.4426950216293334961 ;  /* 0x3fb8aa3b03087820 */ /* 0x000fe20000400000 */
[----:B------:R-:W-:Y:S01]  /*0d30*/  FSETP.GT.AND P2, PT, R14, 8.50705917302346158658e+37, PT ;  /* 0x7e8000000e00780b */ /* 0x000fe20003f44000 */
[----:B------:R-:W-:Y:S01]  /*0d40*/  FFMA R36, R13, R36, R42 ;  /* 0x000000240d247223 */ /* 0x000fe2000000002a */
[----:B------:R-:W-:Y:S01]  /*0d50*/  FADD R3, RZ, -R35 ;  /* 0x80000023ff037221 */ /* 0x000fe20000000000 */
[----:B------:R-:W-:-:S03]  /*0d60*/  FFMA R37, R6, R37, R43 ;  /* 0x0000002506257223 */ /* 0x000fc6000000002b */
[----:B------:R-:W1:Y:S01]  /*0d70*/  MUFU.EX2 R7, R7 ;  /* 0x0000000700077308 */ /* 0x000e620000000800 */
[----:B------:R-:W-:Y:S01]  /*0d80*/  FADD R4, RZ, -R36 ;  /* 0x80000024ff047221 */ /* 0x000fe20000000000 */
[----:B------:R-:W-:Y:S01]  /*0d90*/  FMUL R6, R3, 1.4426950216293334961 ;  /* 0x3fb8aa3b03067820 */ /* 0x000fe20000400000 */
[----:B------:R-:W-:Y:S01]  /*0da0*/  FADD R3, RZ, -R37 ;  /* 0x80000025ff037221 */ /* 0x000fe20000000000 */
[----:B------:R-:W-:Y:S01]  /*0db0*/  FSETP.GEU.AND P5, PT, R5, -126, PT ;  /* 0xc2fc00000500780b */ /* 0x000fe20003fae000 */
[----:B------:R-:W-:Y:S01]  /*0dc0*/  FMUL R4, R4, 1.4426950216293334961 ;  /* 0x3fb8aa3b04047820 */ /* 0x000fe20000400000 */
[----:B------:R-:W-:Y:S01]  /*0dd0*/  FSETP.GEU.AND P6, PT, R8, -126, PT ;  /* 0xc2fc00000800780b */ /* 0x000fe20003fce000 */
[----:B------:R-:W-:Y:S01]  /*0de0*/  FMUL R3, R3, 1.4426950216293334961 ;  /* 0x3fb8aa3b03037820 */ /* 0x000fe20000400000 */
[----:B0-----:R-:W-:Y:S01]  /*0df0*/  @!P3 FMUL R11, R11, R11 ;  /* 0x0000000b0b0bb220 */ /* 0x001fe20000400000 */
[----:B------:R-:W-:Y:S01]  /*0e00*/  @P2 FMUL R14, R14, 0.25 ;  /* 0x3e8000000e0e2820 */ /* 0x000fe20000400000 */
[----:B------:R-:W-:-:S02]  /*0e10*/  FSEL R13, R2, 1, P2 ;  /* 0x3f800000020d7808 */ /* 0x000fc40001000000 */
[----:B------:R-:W-:Y:S02]  /*0e20*/  FSETP.GEU.AND P3, PT, R4, -126, PT ;  /* 0xc2fc00000400780b */ /* 0x000fe40003f6e000 */
[----:B------:R-:W-:Y:S01]  /*0e30*/  FSETP.GEU.AND P2, PT, R6, -126, PT ;  /* 0xc2fc00000600780b */ /* 0x000fe20003f4e000 */
[----:B-1----:R-:W-:Y:S01]  /*0e40*/  @!P4 FMUL R7, R7, R7 ;  /* 0x000000070707c220 */ /* 0x002fe20000400000 */
[----:B------:R-:W-:Y:S01]  /*0e50*/  FSETP.GEU.AND P4, PT, R3, -126, PT ;  /* 0xc2fc00000300780b */ /* 0x000fe20003f8e000 */
[----:B------:R-:W-:Y:S02]  /*0e60*/  @!P5 FMUL R5, R5, 0.5 ;  /* 0x3f0000000505d820 */ /* 0x000fe40000400000 */
[----:B------:R-:W-:-:S04]  /*0e70*/  @!P6 FMUL R8, R8, 0.5 ;  /* 0x3f0000000808e820 */ /* 0x000fc80000400000 */
[----:B------:R-:W0:Y:S02]  /*0e80*/  MUFU.EX2 R5, R5 ;  /* 0x0000000500057308 */ /* 0x000e240000000800 */
[----:B------:R-:W-:Y:S02]  /*0e90*/  @!P3 FMUL R4, R4, 0.5 ;  /* 0x3f0000000404b820 */ /* 0x000fe40000400000 */
[----:B------:R-:W-:Y:S02]  /*0ea0*/  @!P2 FMUL R6, R6, 0.5 ;  /* 0x3f0000000606a820 */ /* 0x000fe40000400000 */
[----:B------:R-:W-:Y:S02]  /*0eb0*/  @!P4 FMUL R3, R3, 0.5 ;  /* 0x3f0000000303c820 */ /* 0x000fe40000400000 */
[----:B------:R-:W1:Y:S01]  /*0ec0*/  MUFU.EX2 R8, R8 ;  /* 0x0000000800087308 */ /* 0x000e620000000800 */
[----:B------:R-:W-:Y:S01]  /*0ed0*/  FADD R11, R11, 1 ;  /* 0x3f8000000b0b7421 */ /* 0x000fe20000000000 */
[----:B------:R-:W-:-:S06]  /*0ee0*/  FADD R7, R7, 1 ;  /* 0x3f80000007077421 */ /* 0x000fcc0000000000 */
[----:B------:R-:W2:Y:S01]  /*0ef0*/  MUFU.EX2 R4, R4 ;  /* 0x0000000400047308 */ /* 0x000ea20000000800 */
[----:B0-----:R-:W-:-:S07]  /*0f00*/  @!P5 FMUL R5, R5, R5 ;  /* 0x000000050505d220 */ /* 0x001fce0000400000 */
[----:B------:R-:W0:Y:S08]  /*0f10*/  MUFU.EX2 R6, R6 ;  /* 0x0000000600067308 */ /* 0x000e300000000800 */
[----:B------:R-:W3:Y:S01]  /*0f20*/  MUFU.EX2 R3, R3 ;  /* 0x0000000300037308 */ /* 0x000ee20000000800 */
[----:B------:R-:W-:Y:S01]  /*0f30*/  FSETP.GT.AND P5, PT, R11, 8.50705917302346158658e+37, PT ;  /* 0x7e8000000b00780b */ /* 0x000fe20003fa4000 */
[----:B-1----:R-:W-:Y:S01]  /*0f40*/  @!P6 FMUL R8, R8, R8 ;  /* 0x000000080808e220 */ /* 0x002fe20000400000 */
[----:B------:R-:W-:Y:S01]  /*0f50*/  FSETP.GT.AND P6, PT, R7, 8.50705917302346158658e+37, PT ;  /* 0x7e8000000700780b */ /* 0x000fe20003fc4000 */
[----:B------:R-:W-:Y:S01]  /*0f60*/  FADD R9, R5, 1 ;  /* 0x3f80000005097421 */ /* 0x000fe20000000000 */
[----:B--2---:R-:W-:Y:S01]  /*0f70*/  @!P3 FMUL R4, R4, R4 ;  /* 0x000000040404b220 */ /* 0x004fe20000400000 */
[----:B0-----:R-:W-:-:S03]  /*0f80*/  @!P2 FMUL R6, R6, R6 ;  /* 0x000000060606a220 */ /* 0x001fc60000400000 */
[----:B------:R-:W-:Y:S01]  /*0f90*/  FSETP.GT.AND P2, PT, R9, 8.50705917302346158658e+37, PT ;  /* 0x7e8000000900780b */ /* 0x000fe20003f44000 */
[----:B------:R-:W-:Y:S01]  /*0fa0*/  FADD R10, R4, 1 ;  /* 0x3f800000040a7421 */ /* 0x000fe20000000000 */
[----:B------:R-:W-:Y:S01]  /*0fb0*/  FADD R8, R8, 1 ;  /* 0x3f80000008087421 */ /* 0x000fe20000000000 */
[----:B---3--:R-:W-:Y:S01]  /*0fc0*/  @!P4 FMUL R3, R3, R3 ;  /* 0x000000030303c220 */ /* 0x008fe20000400000 */
[----:B------:R-:W-:Y:S01]  /*0fd0*/  FADD R6, R6, 1 ;  /* 0x3f80000006067421 */ /* 0x000fe20000000000 */
[----:B------:R-:W-:Y:S01]  /*0fe0*/  @P5 FMUL R11, R11, 0.25 ;  /* 0x3e8000000b0b5820 */ /* 0x000fe20000400000 */
[----:B------:R-:W-:Y:S01]  /*0ff0*/  FSEL R12, R2, 1, P5 ;  /* 0x3f800000020c7808 */ /* 0x000fe20002800000 */
[----:B------:R-:W-:Y:S01]  /*1000*/  FADD R3, R3, 1 ;  /* 0x3f80000003037421 */ /* 0x000fe20000000000 */
[----:B------:R-:W-:Y:S01]  /*1010*/  @P6 FMUL R7, R7, 0.25 ;  /* 0x3e80000007076820 */ /* 0x000fe20000400000 */
[----:B------:R-:W-:Y:S02]  /*1020*/  FSETP.GT.AND P5, PT, R10, 8.50705917302346158658e+37, PT ;  /* 0x7e8000000a00780b */ /* 0x000fe40003fa4000 */
[----:B------:R-:W-:-:S02]  /*1030*/  FSEL R16, R2, 1, P6 ;  /* 0x3f80000002107808 */ /* 0x000fc40003000000 */
[----:B------:R-:W-:Y:S01]  /*1040*/  @P2 FMUL R9, R9, 0.25 ;  /* 0x3e80000009092820 */ /* 0x000fe20000400000 */
[----:B------:R-:W-:Y:S01]  /*1050*/  FSETP.GT.AND P3, PT, R8, 8.50705917302346158658e+37, PT ;  /* 0x7e8000000800780b */ /* 0x000fe20003f64000 */
[----:B------:R-:W0:Y:S01]  /*1060*/  LDC.64 R4, c[0x0][0x210] ;  /* 0x00008400ff047b82 */ /* 0x000e220000000a00 */
[----:B------:R-:W-:Y:S02]  /*1070*/  FSETP.GT.AND P4, PT, R6, 8.50705917302346158658e+37, PT ;  /* 0x7e8000000600780b */ /* 0x000fe40003f84000 */
[----:B------:R-:W-:Y:S01]  /*1080*/  FSETP.GT.AND P6, PT, R3, 8.50705917302346158658e+37, PT ;  /* 0x7e8000000300780b */ /* 0x000fe20003fc4000 */
[----:B------:R-:W1:Y:S03]  /*1090*/  MUFU.RCP R7, R7 ;  /* 0x0000000700077308 */ /* 0x000e660000001000 */
[----:B------:R-:W-:-:S05]  /*10a0*/  @P5 FMUL R10, R10, 0.25 ;  /* 0x3e8000000a0a5820 */ /* 0x000fca0000400000 */
[----:B------:R-:W2:Y:S01]  /*10b0*/  MUFU.RCP R14, R14 ;  /* 0x0000000e000e7308 */ /* 0x000ea20000001000 */
[----:B------:R-:W-:Y:S01]  /*10c0*/  @P3 FMUL R8, R8, 0.25 ;  /* 0x3e80000008083820 */ /* 0x000fe20000400000 */
[----:B------:R-:W-:Y:S02]  /*10d0*/  @P4 FMUL R6, R6, 0.25 ;  /* 0x3e80000006064820 */ /* 0x000fe40000400000 */
[----:B------:R-:W-:-:S04]  /*10e0*/  @P6 FMUL R3, R3, 0.25 ;  /* 0x3e80000003036820 */ /* 0x000fc80000400000 */
[----:B------:R-:W3:Y:S08]  /*10f0*/  MUFU.RCP R11, R11 ;  /* 0x0000000b000b7308 */ /* 0x000ef00000001000 */
[----:B------:R-:W4:Y:S01]  /*1100*/  MUFU.RCP R9, R9 ;  /* 0x0000000900097308 */ /* 0x000f220000001000 */
[----:B------:R-:W-:Y:S01]  /*1110*/  FSEL R18, R2, 1, P2 ;  /* 0x3f80000002127808 */ /* 0x000fe20001000000 */
[----:B-1----:R-:W-:-:S06]  /*1120*/  FMUL R7, R7, R16 ;  /* 0x0000001007077220 */ /* 0x002fcc0000400000 */
[----:B------:R-:W1:Y:S01]  /*1130*/  MUFU.RCP R10, R10 ;  /* 0x0000000a000a7308 */ /* 0x000e620000001000 */
[----:B--2---:R-:W-:-:S07]  /*1140*/  FMUL R13, R14, R13 ;  /* 0x0000000d0e0d7220 */ /* 0x004fce0000400000 */
[----:B------:R-:W2:Y:S01]  /*1150*/  MUFU.RCP R8, R8 ;  /* 0x0000000800087308 */ /* 0x000ea20000001000 */
[----:B---3--:R-:W-:-:S07]  /*1160*/  FMUL R12, R11, R12 ;  /* 0x0000000c0b0c7220 */ /* 0x008fce0000400000 */
[----:B------:R-:W3:Y:S01]  /*1170*/  MUFU.RCP R6, R6 ;  /* 0x0000000600067308 */ /* 0x000ee20000001000 */
[----:B----4-:R-:W-:-:S07]  /*1180*/  FMUL R18, R9, R18 ;  /* 0x0000001209127220 */ /* 0x010fce0000400000 */
[----:B------:R-:W4:Y:S01]  /*1190*/  MUFU.RCP R3, R3 ;  /* 0x0000000300037308 */ /* 0x000f220000001000 */
[----:B------:R-:W-:Y:S01]  /*11a0*/  FMUL R22, R32, R7 ;  /* 0x0000000720167220 */ /* 0x000fe20000400000 */
[C---:B------:R-:W-:Y:S02]  /*11b0*/  FSEL R7, R2.reuse, 1, P3 ;  /* 0x3f80000002077808 */ /* 0x040fe40001800000 */
[C---:B------:R-:W-:Y:S02]  /*11c0*/  FSEL R9, R2.reuse, 1, P4 ;  /* 0x3f80000002097808 */ /* 0x040fe40002000000 */
[----:B------:R-:W-:Y:S01]  /*11d0*/  FSEL R11, R2, 1, P5 ;  /* 0x3f800000020b7808 */ /* 0x000fe20002800000 */
[----:B0-----:R-:W-:Y:S01]  /*11e0*/  IMAD.WIDE R4, R0, 0x4, R4 ;  /* 0x0000000400047825 */ /* 0x001fe200078e0204 */
[----:B------:R-:W-:-:S03]  /*11f0*/  FSEL R2, R2, 1, P6 ;  /* 0x3f80000002027808 */ /* 0x000fc60003000000 */
[----:B------:R-:W-:Y:S01]  /*1200*/  FMUL R20, R20, R13 ;  /* 0x0000000d14147220 */ /* 0x000fe20000400000 */
[----:B------:R-:W-:Y:S01]  /*1210*/  FMUL R21, R21, R12 ;  /* 0x0000000c15157220 */ /* 0x000fe20000400000 */
[----:B------:R-:W-:Y:S01]  /*1220*/  FMUL R23, R33, R18 ;  /* 0x0000001221177220 */ /* 0x000fe20000400000 */
[----:B-1----:R-:W-:Y:S01]  /*1230*/  FMUL R11, R10, R11 ;  /* 0x0000000b0a0b7220 */ /* 0x002fe20000400000 */
[----:B--2---:R-:W-:Y:S01]  /*1240*/  FMUL R7, R8, R7 ;  /* 0x0000000708077220 */ /* 0x004fe20000400000 */
[----:B---3--:R-:W-:Y:S01]  /*1250*/  FMUL R6, R6, R9 ;  /* 0x0000000906067220 */ /* 0x008fe20000400000 */
[----:B----4-:R-:W-:Y:S01]  /*1260*/  FMUL R2, R3, R2 ;  /* 0x0000000203027220 */ /* 0x010fe20000400000 */
[----:B------:R0:W-:Y:S01]  /*1270*/  @!P1 STG.E.128 desc[UR4][R4.64], R20 ;  /* 0x0000001404009986 */ /* 0x0001e2000c101d04 */
[----:B------:R-:W-:Y:S01]  /*1280*/  FMUL R10, R36, R11 ;  /* 0x0000000b240a7220 */ /* 0x000fe20000400000 */
[----:B------:R-:W-:Y:S01]  /*1290*/  FMUL R8, R34, R7 ;  /* 0x0000000722087220 */ /* 0x000fe20000400000 */
[----:B------:R-:W-:Y:S01]  /*12a0*/  FMUL R9, R35, R6 ;  /* 0x0000000623097220 */ /* 0x000fe20000400000 */
[----:B------:R-:W-:Y:S01]  /*12b0*/  FMUL R11, R37, R2 ;  /* 0x00000002250b7220 */ /* 0x000fe20000400000 */
[----:B0-----:R-:W-:Y:S06]  /*12c0*/  @P0 EXIT ;  /* 0x000000000000094d */ /* 0x001fec0003800000 */
[----:B------:R-:W-:Y:S01]  /*12d0*/  STG.E.128 desc[UR4][R4.64+0x800], R8 ;  /* 0x0008000804007986 */ /* 0x000fe2000c101d04 */
[----:B------:R-:W-:Y:S05]  /*12e0*/  EXIT ;  /* 0x000000000000794d */ /* 0x000fea0003800000 */
.L_x_0:
[----:B------:R-:W-:-:S00]  /*12f0*/  BRA `(.L_x_0) ;  /* 0xfffffffc00fc7947 */ /* 0x000fc0000383ffff */
[----:B------:R-:W-:-:S00]  /*1300*/  NOP ;  /* 0x0000000000007918 */ /* 0x000fc00000000000 */
[----:B------:R-:W-:-:S00]  /*1310*/  NOP ;  /* 0x0000000000007918 */ /* 0x000fc00000000000 */
[----:B------:R-:W-:-:S00]  /*1320*/  NOP ;  /* 0x0000000000007918 */ /* 0x000fc00000000000 */
[----:B------:R-:W-:-:S00]  /*1330*/  NOP ;  /* 0x0000000000007918 */ /* 0x000fc00000000000 */
[----:B------:R-:W-:-:S00]  /*1340*/  NOP ;  /* 0x0000000000007918 */ /* 0x000fc00000000000 */
[----:B------:R-:W-:-:S00]  /*1350*/  NOP ;  /* 0x0000000000007918 */ /* 0x000fc00000000000 */
[----:B------:R-:W-:-:S00]  /*1360*/  NOP ;  /* 0x0000000000007918 */ /* 0x000fc00000000000 */
[----:B------:R-:W-:-:S00]  /*1370*/  NOP ;  /* 0x0000000000007918 */ /* 0x000fc00000000000 */
.L_x_1:


//--------------------- .nv.global.init           --------------------------
	.section	.nv.global.init,"aw",@progbits
.nv.global.init:
	.type		_$_str,@object
	.size		_$_str,(_$_str_$_2 - _$_str)
_$_str:
        /*0000*/ 	.byte	0x5f, 0x5f, 0x43, 0x55, 0x44, 0x41, 0x5f, 0x46, 0x54, 0x5a, 0x00
	.type		_$_str_$_2,@object
	.size		_$_str_$_2,(.L_1 - _$_str_$_2)
_$_str_$_2:
        /*000b*/ 	.byte	0x5f, 0x5f, 0x43, 0x55, 0x44, 0x41, 0x5f, 0x50, 0x52, 0x45, 0x43, 0x5f, 0x53, 0x51, 0x52, 0x54
        /*001b*/ 	.byte	0x00
.L_1:


//--------------------- .nv.constant0.triton_poi_fused__native_batch_norm_legit_no_training_mul_sigmoid_8 --------------------------
	.section	.nv.constant0.triton_poi_fused__native_batch_norm_legit_no_training_mul_sigmoid_8,"a",@progbits
	.sectionflags	@""
	.align	4
.nv.constant0.triton_poi_fused__native_batch_norm_legit_no_training_mul_sigmoid_8:
	.zero		580
